	.headerflags	@"EF_CUDA_TEXMODE_UNIFIED EF_CUDA_64BIT_ADDRESS EF_CUDA_ACCELERATORS EF_CUDA_SM90 EF_CUDA_VIRTUAL_SM(EF_CUDA_SM90)"
	.elftype	@"ET_EXEC"


//--------------------- .nv.info                  --------------------------
	.section	.nv.info,"",@"SHT_CUDA_INFO"
	.align	4


	//----- nvinfo : EIATTR_REGCOUNT
	.align		4
        /*0000*/ 	.byte	0x04, 0x2f
        /*0002*/ 	.short	(.L_3 - .L_2)
	.align		4
.L_2:
        /*0004*/ 	.word	index@(triton_poi_fused_add_mul_pow_reciprocal_sin_0)
        /*0008*/ 	.word	0x00000015


	//----- nvinfo : EIATTR_MIN_STACK_SIZE
	.align		4
.L_3:
        /*000c*/ 	.byte	0x04, 0x12
        /*000e*/ 	.short	(.L_5 - .L_4)
	.align		4
.L_4:
        /*0010*/ 	.word	index@(triton_poi_fused_add_mul_pow_reciprocal_sin_0)
        /*0014*/ 	.word	0x00000020


	//----- nvinfo : EIATTR_FRAME_SIZE
	.align		4
.L_5:
        /*0018*/ 	.byte	0x04, 0x11
        /*001a*/ 	.short	(.L_7 - .L_6)
	.align		4
.L_6:
        /*001c*/ 	.word	index@(triton_poi_fused_add_mul_pow_reciprocal_sin_0)
        /*0020*/ 	.word	0x00000020


	//----- nvinfo : EIATTR_MIN_STACK_SIZE
	.align		4
.L_7:
        /*0024*/ 	.byte	0x04, 0x12
        /*0026*/ 	.short	(.L_9 - .L_8)
	.align		4
.L_8:
        /*0028*/ 	.word	index@(triton_poi_fused_add_mul_pow_reciprocal_sin_0)
        /*002c*/ 	.word	0x00000020
.L_9:


//--------------------- .nv.info.triton_poi_fused_add_mul_pow_reciprocal_sin_0 --------------------------
	.section	.nv.info.triton_poi_fused_add_mul_pow_reciprocal_sin_0,"",@"SHT_CUDA_INFO"
	.sectionflags	@""
	.align	4


	//----- nvinfo : EIATTR_CUDA_API_VERSION
	.align		4
        /*0000*/ 	.byte	0x04, 0x37
        /*0002*/ 	.short	(.L_11 - .L_10)
.L_10:
        /*0004*/ 	.word	0x0000007c


	//----- nvinfo : EIATTR_KPARAM_INFO
	.align		4
.L_11:
        /*0008*/ 	.byte	0x04, 0x17
        /*000a*/ 	.short	(.L_13 - .L_12)
.L_12:
        /*000c*/ 	.word	0x00000000
        /*0010*/ 	.short	0x0003
        /*0012*/ 	.short	0x0018
        /*0014*/ 	.byte	0x00, 0xf0, 0x11, 0x00


	//----- nvinfo : EIATTR_KPARAM_INFO
	.align		4
.L_13:
        /*0018*/ 	.byte	0x04, 0x17
        /*001a*/ 	.short	(.L_15 - .L_14)
.L_14:
        /*001c*/ 	.word	0x00000000
        /*0020*/ 	.short	0x0002
        /*0022*/ 	.short	0x0010
        /*0024*/ 	.byte	0x00, 0xf4, 0x21, 0x00


	//----- nvinfo : EIATTR_KPARAM_INFO
	.align		4
.L_15:
        /*0028*/ 	.byte	0x04, 0x17
        /*002a*/ 	.short	(.L_17 - .L_16)
.L_16:
        /*002c*/ 	.word	0x00000000
        /*0030*/ 	.short	0x0001
        /*0032*/ 	.short	0x0008
        /*0034*/ 	.byte	0x00, 0xf4, 0x21, 0x00


	//----- nvinfo : EIATTR_KPARAM_INFO
	.align		4
.L_17:
        /*0038*/ 	.byte	0x04, 0x17
        /*003a*/ 	.short	(.L_19 - .L_18)
.L_18:
        /*003c*/ 	.word	0x00000000
        /*0040*/ 	.short	0x0000
        /*0042*/ 	.short	0x0000
        /*0044*/ 	.byte	0x00, 0xf4, 0x21, 0x00


	//----- nvinfo : EIATTR_SPARSE_MMA_MASK
	.align		4
.L_19:
        /*0048*/ 	.byte	0x03, 0x50
        /*004a*/ 	.short	0x0000


	//----- nvinfo : EIATTR_MAXREG_COUNT
	.align		4
        /*004c*/ 	.byte	0x03, 0x1b
        /*004e*/ 	.short	0x00ff


	//----- nvinfo : EIATTR_EXIT_INSTR_OFFSETS
	.align		4
        /*0050*/ 	.byte	0x04, 0x1c
        /*0052*/ 	.short	(.L_21 - .L_20)


	//   ....[0]....
.L_20:
        /*0054*/ 	.word	0x00000e80


	//   ....[1]....
        /*0058*/ 	.word	0x00000ea0


	//----- nvinfo : EIATTR_REQNTID
	.align		4
.L_21:
        /*005c*/ 	.byte	0x04, 0x10
        /*005e*/ 	.short	(.L_23 - .L_22)
.L_22:
        /*0060*/ 	.word	0x00000080
        /*0064*/ 	.word	0x00000001
        /*0068*/ 	.word	0x00000001


	//----- nvinfo : EIATTR_CRS_STACK_SIZE
	.align		4
.L_23:
        /*006c*/ 	.byte	0x04, 0x1e
        /*006e*/ 	.short	(.L_25 - .L_24)
.L_24:
        /*0070*/ 	.word	0x00000000


	//----- nvinfo : EIATTR_CBANK_PARAM_SIZE
	.align		4
.L_25:
        /*0074*/ 	.byte	0x03, 0x19
        /*0076*/ 	.short	0x001c


	//----- nvinfo : EIATTR_PARAM_CBANK
	.align		4
        /*0078*/ 	.byte	0x04, 0x0a
        /*007a*/ 	.short	(.L_27 - .L_26)
	.align		4
.L_26:
        /*007c*/ 	.word	index@(.nv.constant0.triton_poi_fused_add_mul_pow_reciprocal_sin_0)
        /*0080*/ 	.short	0x0210
        /*0082*/ 	.short	0x001c


	//----- nvinfo : EIATTR_SW_WAR
	.align		4
.L_27:
        /*0084*/ 	.byte	0x04, 0x36
        /*0086*/ 	.short	(.L_29 - .L_28)
.L_28:
        /*0088*/ 	.word	0x00000008
.L_29:


//--------------------- .nv.callgraph             --------------------------
	.section	.nv.callgraph,"",@"SHT_CUDA_CALLGRAPH"
	.align	4
	.sectionentsize	8
	.align		4
        /*0000*/ 	.word	0x00000000
	.align		4
        /*0004*/ 	.word	0xffffffff
	.align		4
        /*0008*/ 	.word	0x00000000
	.align		4
        /*000c*/ 	.word	0xfffffffe
	.align		4
        /*0010*/ 	.word	0x00000000
	.align		4
        /*0014*/ 	.word	0xfffffffd
	.align		4
        /*0018*/ 	.word	0x00000000
	.align		4
        /*001c*/ 	.word	0xfffffffc


//--------------------- .nv.constant4             --------------------------
	.section	.nv.constant4,"a",@progbits
	.align	8
	.align		8
.nv.constant4:
        /*0000*/ 	.dword	_$_str
	.align		8
        /*0008*/ 	.dword	__cudart_i2opi_f


//--------------------- .text.triton_poi_fused_add_mul_pow_reciprocal_sin_0 --------------------------
	.section	.text.triton_poi_fused_add_mul_pow_reciprocal_sin_0,"ax",@progbits
	.align	128
        .global         triton_poi_fused_add_mul_pow_reciprocal_sin_0
        .type           triton_poi_fused_add_mul_pow_reciprocal_sin_0,@function
        .size           triton_poi_fused_add_mul_pow_reciprocal_sin_0,(.L_x_7 - triton_poi_fused_add_mul_pow_reciprocal_sin_0)
        .other          triton_poi_fused_add_mul_pow_reciprocal_sin_0,@"STO_CUDA_ENTRY STV_DEFAULT"
triton_poi_fused_add_mul_pow_reciprocal_sin_0:
.text.triton_poi_fused_add_mul_pow_reciprocal_sin_0:
[----:B------:R-:W0:Y:S01]  /*0000*/  LDC R1, c[0x0][0x28] ;  /* 0x00000a00ff017b82 */ /* 0x000e220000000800 */
[----:B------:R-:W1:Y:S07]  /*0010*/  S2R R0, SR_TID.X ;  /* 0x0000000000007919 */ /* 0x000e6e0000002100 */
[----:B------:R-:W2:Y:S01]  /*0020*/  LDC.64 R4, c[0x0][0x218] ;  /* 0x00008600ff047b82 */ /* 0x000ea20000000a00 */
[----:B------:R-:W-:Y:S01]  /*0030*/  CS2R R8, SRZ ;  /* 0x0000000000087805 */ /* 0x000fe2000001ff00 */
[----:B------:R-:W-:Y:S01]  /*0040*/  IMAD.MOV.U32 R13, RZ, RZ, RZ ;  /* 0x000000ffff0d7224 */ /* 0x000fe200078e00ff */
[----:B------:R-:W3:Y:S01]  /*0050*/  S2R R11, SR_CTAID.X ;  /* 0x00000000000b7919 */ /* 0x000ee20000002500 */
[----:B------:R-:W-:Y:S01]  /*0060*/  ULDC.64 UR4, c[0x0][0x208] ;  /* 0x0000820000047ab9 */ /* 0x000fe20000000a00 */
[----:B0-----:R-:W-:-:S02]  /*0070*/  VIADD R1, R1, 0xffffffe0 ;  /* 0xffffffe001017836 */ /* 0x001fc40000000000 */
[----:B-1----:R-:W-:Y:S01]  /*0080*/  IMAD.SHL.U32 R0, R0, 0x2, RZ ;  /* 0x0000000200007824 */ /* 0x002fe200078e00ff */
[----:B---3--:R-:W-:-:S04]  /*0090*/  SHF.R.S32.HI R2, RZ, 0x17, R11 ;  /* 0x00000017ff027819 */ /* 0x008fc8000001140b */
[----:B------:R-:W-:Y:S02]  /*00a0*/  LOP3.LUT R0, R0, 0xfe, RZ, 0xc0, !PT ;  /* 0x000000fe00007812 */ /* 0x000fe400078ec0ff */
[----:B------:R-:W-:-:S03]  /*00b0*/  SGXT R2, R2, 0x1 ;  /* 0x000000010202781a */ /* 0x000fc60000000200 */
[----:B------:R-:W-:-:S05]  /*00c0*/  IMAD R11, R11, 0x100, R0 ;  /* 0x000001000b0b7824 */ /* 0x000fca00078e0200 */
[----:B------:R-:W-:Y:S02]  /*00d0*/  LEA.HI R0, R2, R11, RZ, 0x2 ;  /* 0x0000000b02007211 */ /* 0x000fe400078f10ff */
[----:B------:R-:W0:Y:S01]  /*00e0*/  LDC.64 R2, c[0x0][0x210] ;  /* 0x00008400ff027b82 */ /* 0x000e220000000a00 */
[----:B------:R-:W-:Y:S02]  /*00f0*/  ISETP.GE.AND P1, PT, R11, 0x100, PT ;  /* 0x000001000b00780c */ /* 0x000fe40003f26270 */
[--C-:B------:R-:W-:Y:S02]  /*0100*/  SHF.R.S32.HI R6, RZ, 0x2, R0.reuse ;  /* 0x00000002ff067819 */ /* 0x100fe40000011400 */
[----:B------:R-:W-:-:S04]  /*0110*/  SHF.R.S32.HI R7, RZ, 0x1f, R0 ;  /* 0x0000001fff077819 */ /* 0x000fc80000011400 */
[----:B------:R-:W-:-:S04]  /*0120*/  LEA.HI R7, R7, R6, RZ, 0x4 ;  /* 0x0000000607077211 */ /* 0x000fc800078f20ff */
[----:B------:R-:W-:-:S05]  /*0130*/  LOP3.LUT R7, R7, 0xfffffff0, RZ, 0xc0, !PT ;  /* 0xfffffff007077812 */ /* 0x000fca00078ec0ff */
[----:B------:R-:W-:-:S04]  /*0140*/  IMAD.IADD R7, R6, 0x1, -R7 ;  /* 0x0000000106077824 */ /* 0x000fc800078e0a07 */
[----:B--2---:R-:W-:-:S04]  /*0150*/  IMAD.WIDE R4, R7, 0x4, R4 ;  /* 0x0000000407047825 */ /* 0x004fc800078e0204 */
[----:B0-----:R-:W-:Y:S01]  /*0160*/  IMAD.WIDE R2, R11, 0x4, R2 ;  /* 0x000000040b027825 */ /* 0x001fe200078e0202 */
[----:B------:R-:W2:Y:S04]  /*0170*/  @!P1 LDG.E.EL R13, desc[UR4][R4.64] ;  /* 0x00000004040d9981 */ /* 0x000ea8000c2e1900 */
[----:B------:R-:W2:Y:S01]  /*0180*/  @!P1 LDG.E.64 R8, desc[UR4][R2.64] ;  /* 0x0000000402089981 */ /* 0x000ea2000c1e1b00 */
[----:B------:R-:W-:-:S10]  /*0190*/  HFMA2.MMA R10, -RZ, RZ, 0, 0 ;  /* 0x00000000ff0a7435 */ /* 0x000fd400000001ff */
[----:B------:R0:W5:Y:S01]  /*01a0*/  @!P1 LDG.E.EL R10, desc[UR4][R4.64] ;  /* 0x00000004040a9981 */ /* 0x000162000c2e1900 */
[----:B------:R-:W-:Y:S01]  /*01b0*/  BSSY B0, `(.L_x_0) ;  /* 0x0000047000007945 */ /* 0x000fe20003800000 */
[----:B--2---:R-:W-:-:S04]  /*01c0*/  FMUL R12, R13, R8 ;  /* 0x000000080d0c7220 */ /* 0x004fc80000400000 */
[----:B------:R-:W-:-:S06]  /*01d0*/  FMUL R0, R12, 0.63661974668502807617 ;  /* 0x3f22f9830c007820 */ /* 0x000fcc0000400000 */
[----:B------:R-:W1:Y:S01]  /*01e0*/  F2I.FTZ.NTZ R0, R0 ;  /* 0x0000000000007305 */ /* 0x000e620000213100 */
[----:B------:R-:W-:-:S05]  /*01f0*/  FADD.FTZ R14, |R12|, -RZ ;  /* 0x800000ff0c0e7221 */ /* 0x000fca0000010200 */
[----:B------:R-:W-:Y:S02]  /*0200*/  FSETP.GE.AND P0, PT, R14, 105615, PT ;  /* 0x47ce47800e00780b */ /* 0x000fe40003f06000 */
[----:B-1----:R-:W-:-:S05]  /*0210*/  I2FP.F32.S32 R7, R0 ;  /* 0x0000000000077245 */ /* 0x002fca0000201400 */
[----:B------:R-:W-:-:S04]  /*0220*/  FFMA.FTZ R6, R7, -1.5707962512969970703, R12 ;  /* 0xbfc90fda07067823 */ /* 0x000fc8000001000c */
[----:B------:R-:W-:-:S04]  /*0230*/  FFMA.FTZ R6, R7, -7.5497894158615963534e-08, R6 ;  /* 0xb3a2216807067823 */ /* 0x000fc80000010006 */
[----:B------:R-:W-:Y:S01]  /*0240*/  FFMA.FTZ R6, R7, -5.3903029534742383927e-15, R6 ;  /* 0xa7c234c507067823 */ /* 0x000fe20000010006 */
[----:B0-----:R-:W-:Y:S06]  /*0250*/  @!P0 BRA `(.L_x_1) ;  /* 0x0000000000f08947 */ /* 0x001fec0003800000 */
[----:B------:R-:W-:-:S13]  /*0260*/  FSETP.NEU.AND P0, PT, R14, +INF , PT ;  /* 0x7f8000000e00780b */ /* 0x000fda0003f0d000 */
[----:B------:R-:W-:Y:S01]  /*0270*/  @!P0 FMUL.FTZ R6, RZ, R12 ;  /* 0x0000000cff068220 */ /* 0x000fe20000410000 */
[----:B------:R-:W-:Y:S01]  /*0280*/  @!P0 IMAD.MOV.U32 R0, RZ, RZ, RZ ;  /* 0x000000ffff008224 */ /* 0x000fe200078e00ff */
[----:B------:R-:W-:Y:S06]  /*0290*/  @!P0 BRA `(.L_x_1) ;  /* 0x0000000000e08947 */ /* 0x000fec0003800000 */
[----:B------:R-:W-:Y:S01]  /*02a0*/  SHF.R.U32.HI R17, RZ, 0x17, R12 ;  /* 0x00000017ff117819 */ /* 0x000fe2000001160c */
[----:B------:R-:W-:Y:S01]  /*02b0*/  IMAD.SHL.U32 R3, R12, 0x100, RZ ;  /* 0x000001000c037824 */ /* 0x000fe200078e00ff */
[----:B------:R-:W-:Y:S01]  /*02c0*/  ULDC.64 UR6, c[0x4][0x8] ;  /* 0x0100020000067ab9 */ /* 0x000fe20000000a00 */
[----:B------:R-:W-:Y:S01]  /*02d0*/  IMAD.MOV.U32 R0, RZ, RZ, RZ ;  /* 0x000000ffff007224 */ /* 0x000fe200078e00ff */
[----:B------:R-:W-:Y:S01]  /*02e0*/  LOP3.LUT R2, R17, 0xe0, RZ, 0xc0, !PT ;  /* 0x000000e011027812 */ /* 0x000fe200078ec0ff */
[----:B------:R-:W-:Y:S01]  /*02f0*/  IMAD.MOV.U32 R5, RZ, RZ, RZ ;  /* 0x000000ffff057224 */ /* 0x000fe200078e00ff */
[----:B------:R-:W-:Y:S01]  /*0300*/  LOP3.LUT R3, R3, 0x80000000, RZ, 0xfc, !PT ;  /* 0x8000000003037812 */ /* 0x000fe200078efcff */
[----:B------:R-:W-:Y:S01]  /*0310*/  IMAD.MOV.U32 R16, RZ, RZ, RZ ;  /* 0x000000ffff107224 */ /* 0x000fe200078e00ff */
[----:B------:R-:W-:Y:S01]  /*0320*/  IADD3 R4, R2, -0x80, RZ ;  /* 0xffffff8002047810 */ /* 0x000fe20007ffe0ff */
[----:B------:R-:W-:-:S03]  /*0330*/  IMAD.MOV.U32 R2, RZ, RZ, R1 ;  /* 0x000000ffff027224 */ /* 0x000fc600078e0001 */
[----:B------:R-:W-:-:S07]  /*0340*/  SHF.R.U32.HI R4, RZ, 0x5, R4 ;  /* 0x00000005ff047819 */ /* 0x000fce0000011604 */
.L_x_2:
[----:B------:R-:W-:-:S04]  /*0350*/  IADD3 R14, P0, R5, UR6, RZ ;  /* 0x00000006050e7c10 */ /* 0x000fc8000ff1e0ff */
[----:B------:R-:W-:-:S06]  /*0360*/  IADD3.X R15, R16, UR7, RZ, P0, !PT ;  /* 0x00000007100f7c10 */ /* 0x000fcc00087fe4ff */
[----:B------:R-:W2:Y:S01]  /*0370*/  LDG.E.CONSTANT R15, desc[UR4][R14.64] ;  /* 0x000000040e0f7981 */ /* 0x000ea2000c1e9900 */
[----:B------:R-:W-:Y:S01]  /*0380*/  IADD3 R5, P2, R5, 0x4, RZ ;  /* 0x0000000405057810 */ /* 0x000fe20007f5e0ff */
[----:B------:R-:W-:Y:S02]  /*0390*/  IMAD.MOV.U32 R6, RZ, RZ, R0 ;  /* 0x000000ffff067224 */ /* 0x000fe400078e0000 */
[----:B------:R-:W-:Y:S01]  /*03a0*/  IMAD.MOV.U32 R7, RZ, RZ, RZ ;  /* 0x000000ffff077224 */ /* 0x000fe200078e00ff */
[----:B------:R-:W-:Y:S02]  /*03b0*/  ISETP.NE.U32.AND P0, PT, R5, 0x18, PT ;  /* 0x000000180500780c */ /* 0x000fe40003f05070 */
[----:B------:R-:W-:-:S04]  /*03c0*/  IADD3.X R16, RZ, R16, RZ, P2, !PT ;  /* 0x00000010ff107210 */ /* 0x000fc800017fe4ff */
[----:B------:R-:W-:Y:S01]  /*03d0*/  ISETP.NE.AND.EX P0, PT, R16, RZ, PT, P0 ;  /* 0x000000ff1000720c */ /* 0x000fe20003f05300 */
[----:B--2---:R-:W-:-:S04]  /*03e0*/  IMAD.WIDE.U32 R6, R3, R15, R6 ;  /* 0x0000000f03067225 */ /* 0x004fc800078e0006 */
[----:B------:R-:W-:Y:S01]  /*03f0*/  IMAD.MOV.U32 R0, RZ, RZ, R7 ;  /* 0x000000ffff007224 */ /* 0x000fe200078e0007 */
[----:B------:R0:W-:Y:S02]  /*0400*/  STL [R2], R6 ;  /* 0x0000000602007387 */ /* 0x0001e40000100800 */
[----:B0-----:R-:W-:-:S05]  /*0410*/  VIADD R2, R2, 0x4 ;  /* 0x0000000402027836 */ /* 0x001fca0000000000 */
[----:B------:R-:W-:Y:S05]  /*0420*/  @P0 BRA `(.L_x_2) ;  /* 0xfffffffc00c80947 */ /* 0x000fea000383ffff */
[----:B------:R-:W-:Y:S01]  /*0430*/  LOP3.LUT P0, R6, R17, 0x1f, RZ, 0xc0, !PT ;  /* 0x0000001f11067812 */ /* 0x000fe2000780c0ff */
[----:B------:R-:W-:Y:S01]  /*0440*/  IMAD R14, R4, -0x4, R1 ;  /* 0xfffffffc040e7824 */ /* 0x000fe200078e0201 */
[----:B------:R0:W-:Y:S04]  /*0450*/  STL [R1+0x18], R0 ;  /* 0x0000180001007387 */ /* 0x0001e80000100800 */
[----:B------:R-:W2:Y:S04]  /*0460*/  LDL R2, [R14+0x18] ;  /* 0x000018000e027983 */ /* 0x000ea80000100800 */
[----:B------:R-:W3:Y:S04]  /*0470*/  LDL R3, [R14+0x14] ;  /* 0x000014000e037983 */ /* 0x000ee80000100800 */
[----:B------:R-:W4:Y:S01]  /*0480*/  @P0 LDL R7, [R14+0x10] ;  /* 0x000010000e070983 */ /* 0x000f220000100800 */
[----:B------:R-:W-:Y:S01]  /*0490*/  @P0 IADD3 R4, -R6, 0x20, RZ ;  /* 0x0000002006040810 */ /* 0x000fe20007ffe1ff */
[----:B------:R-:W-:Y:S01]  /*04a0*/  UMOV UR6, 0x54442d19 ;  /* 0x54442d1900067882 */ /* 0x000fe20000000000 */
[----:B------:R-:W-:Y:S01]  /*04b0*/  UMOV UR7, 0x3bf921fb ;  /* 0x3bf921fb00077882 */ /* 0x000fe20000000000 */
[----:B--2---:R-:W-:-:S02]  /*04c0*/  @P0 SHF.L.U32 R5, R2, R6, RZ ;  /* 0x0000000602050219 */ /* 0x004fc400000006ff */
[----:B---3--:R-:W-:Y:S02]  /*04d0*/  @P0 SHF.L.U32 R6, R3, R6, RZ ;  /* 0x0000000603060219 */ /* 0x008fe400000006ff */
[-C--:B----4-:R-:W-:Y:S02]  /*04e0*/  @P0 SHF.R.U32.HI R7, RZ, R4.reuse, R7 ;  /* 0x00000004ff070219 */ /* 0x090fe40000011607 */
[----:B------:R-:W-:-:S03]  /*04f0*/  @P0 SHF.R.U32.HI R4, RZ, R4, R3 ;  /* 0x00000004ff040219 */ /* 0x000fc60000011603 */
[----:B------:R-:W-:Y:S02]  /*0500*/  @P0 IMAD.IADD R3, R6, 0x1, R7 ;  /* 0x0000000106030824 */ /* 0x000fe400078e0207 */
[----:B------:R-:W-:-:S05]  /*0510*/  @P0 IMAD.IADD R2, R5, 0x1, R4 ;  /* 0x0000000105020824 */ /* 0x000fca00078e0204 */
[C---:B------:R-:W-:Y:S02]  /*0520*/  SHF.L.W.U32.HI R15, R3.reuse, 0x2, R2 ;  /* 0x00000002030f7819 */ /* 0x040fe40000010e02 */
[----:B------:R-:W-:Y:S02]  /*0530*/  SHF.L.U32 R3, R3, 0x2, RZ ;  /* 0x0000000203037819 */ /* 0x000fe400000006ff */
[----:B0-----:R-:W-:-:S04]  /*0540*/  SHF.R.S32.HI R0, RZ, 0x1f, R15 ;  /* 0x0000001fff007819 */ /* 0x001fc8000001140f */
[C---:B------:R-:W-:Y:S02]  /*0550*/  LOP3.LUT R6, R0.reuse, R3, RZ, 0x3c, !PT ;  /* 0x0000000300067212 */ /* 0x040fe400078e3cff */
[----:B------:R-:W-:-:S04]  /*0560*/  LOP3.LUT R7, R0, R15, RZ, 0x3c, !PT ;  /* 0x0000000f00077212 */ /* 0x000fc800078e3cff */
[----:B------:R-:W0:Y:S01]  /*0570*/  I2F.F64.S64 R4, R6 ;  /* 0x0000000600047312 */ /* 0x000e220000301c00 */
[----:B------:R-:W-:Y:S02]  /*0580*/  ISETP.GE.AND P0, PT, R12, RZ, PT ;  /* 0x000000ff0c00720c */ /* 0x000fe40003f06270 */
[----:B------:R-:W-:Y:S01]  /*0590*/  SHF.R.U32.HI R0, RZ, 0x1e, R2 ;  /* 0x0000001eff007819 */ /* 0x000fe20000011602 */
[----:B0-----:R-:W-:-:S03]  /*05a0*/  DMUL R4, R4, UR6 ;  /* 0x0000000604047c28 */ /* 0x001fc60008000000 */
[C---:B------:R-:W-:Y:S02]  /*05b0*/  LEA.HI R0, R15.reuse, R0, RZ, 0x1 ;  /* 0x000000000f007211 */ /* 0x040fe400078f08ff */
[----:B------:R-:W-:-:S05]  /*05c0*/  LOP3.LUT R12, R15, R12, RZ, 0x3c, !PT ;  /* 0x0000000c0f0c7212 */ /* 0x000fca00078e3cff */
[----:B------:R-:W0:Y:S01]  /*05d0*/  F2F.F32.F64 R4, R4 ;  /* 0x0000000400047310 */ /* 0x000e220000301000 */
[----:B------:R-:W-:Y:S01]  /*05e0*/  ISETP.GE.AND P2, PT, R12, RZ, PT ;  /* 0x000000ff0c00720c */ /* 0x000fe20003f46270 */
[----:B------:R-:W-:-:S04]  /*05f0*/  IMAD.MOV R2, RZ, RZ, -R0 ;  /* 0x000000ffff027224 */ /* 0x000fc800078e0a00 */
[----:B------:R-:W-:Y:S01]  /*0600*/  @!P0 IMAD.MOV.U32 R0, RZ, RZ, R2 ;  /* 0x000000ffff008224 */ /* 0x000fe200078e0002 */
[----:B0-----:R-:W-:-:S07]  /*0610*/  FSEL R6, -R4, R4, !P2 ;  /* 0x0000000404067208 */ /* 0x001fce0005000100 */
.L_x_1:
[----:B------:R-:W-:Y:S05]  /*0620*/  BSYNC B0 ;  /* 0x0000000000007941 */ /* 0x000fea0003800000 */
.L_x_0:
[----:B------:R-:W-:Y:S01]  /*0630*/  LOP3.LUT R2, R0, 0x1, RZ, 0xc0, !PT ;  /* 0x0000000100027812 */ /* 0x000fe200078ec0ff */
[----:B-----5:R-:W-:Y:S01]  /*0640*/  FMUL R12, R10, R9 ;  /* 0x000000090a0c7220 */ /* 0x020fe20000400000 */
[----:B------:R-:W-:Y:S01]  /*0650*/  FMUL.FTZ R14, R6, R6 ;  /* 0x00000006060e7220 */ /* 0x000fe20000410000 */
[----:B------:R-:W-:Y:S01]  /*0660*/  IMAD.MOV.U32 R3, RZ, RZ, -0x46b2bead ;  /* 0xb94d4153ff037424 */ /* 0x000fe200078e00ff */
[----:B------:R-:W-:Y:S01]  /*0670*/  ISETP.NE.U32.AND P0, PT, R2, 0x1, PT ;  /* 0x000000010200780c */ /* 0x000fe20003f05070 */
[C---:B------:R-:W-:Y:S01]  /*0680*/  FMUL R2, R12.reuse, 0.63661974668502807617 ;  /* 0x3f22f9830c027820 */ /* 0x040fe20000400000 */
[----:B------:R-:W-:Y:S01]  /*0690*/  FADD.FTZ R15, |R12|, -RZ ;  /* 0x800000ff0c0f7221 */ /* 0x000fe20000010200 */
[----:B------:R-:W-:Y:S01]  /*06a0*/  IMAD.MOV.U32 R4, RZ, RZ, 0x3c0885e4 ;  /* 0x3c0885e4ff047424 */ /* 0x000fe200078e00ff */
[----:B------:R-:W-:Y:S01]  /*06b0*/  LOP3.LUT P2, RZ, R0, 0x2, RZ, 0xc0, !PT ;  /* 0x0000000200ff7812 */ /* 0x000fe2000784c0ff */
[----:B------:R-:W-:Y:S01]  /*06c0*/  BSSY B0, `(.L_x_3) ;  /* 0x0000051000007945 */ /* 0x000fe20003800000 */
[----:B------:R-:W-:Y:S01]  /*06d0*/  FSEL R0, R6, 1, P0 ;  /* 0x3f80000006007808 */ /* 0x000fe20000000000 */
[----:B------:R-:W0:Y:S01]  /*06e0*/  F2I.FTZ.NTZ R2, R2 ;  /* 0x0000000200027305 */ /* 0x000e220000213100 */
[----:B------:R-:W-:-:S05]  /*06f0*/  FADD R13, R13, 9.9999997171806853657e-10 ;  /* 0x3089705f0d0d7421 */ /* 0x000fca0000000000 */
[----:B------:R-:W-:Y:S01]  /*0700*/  @!P0 MOV R5, 0x37cbac00 ;  /* 0x37cbac0000058802 */ /* 0x000fe20000000f00 */
[----:B------:R-:W-:-:S04]  /*0710*/  @!P0 IMAD.MOV.U32 R4, RZ, RZ, 0x3d2aaabb ;  /* 0x3d2aaabbff048424 */ /* 0x000fc800078e00ff */
[C---:B------:R-:W-:Y:S01]  /*0720*/  @!P0 FFMA.FTZ R3, R14.reuse, R5, -0.0013887860113754868507 ;  /* 0xbab607ed0e038423 */ /* 0x040fe20000010005 */
[----:B------:R-:W-:Y:S02]  /*0730*/  IMAD.MOV.U32 R5, RZ, RZ, -0x41d55558 ;  /* 0xbe2aaaa8ff057424 */ /* 0x000fe400078e00ff */
[----:B------:R-:W-:Y:S01]  /*0740*/  @!P0 IMAD.MOV.U32 R5, RZ, RZ, -0x41000001 ;  /* 0xbeffffffff058424 */ /* 0x000fe200078e00ff */
[----:B------:R-:W-:Y:S01]  /*0750*/  FSETP.GE.AND P0, PT, R15, 105615, PT ;  /* 0x47ce47800f00780b */ /* 0x000fe20003f06000 */
[C---:B------:R-:W-:Y:S01]  /*0760*/  FFMA.FTZ R4, R14.reuse, R3, R4 ;  /* 0x000000030e047223 */ /* 0x040fe20000010004 */
[----:B0-----:R-:W-:Y:S01]  /*0770*/  I2FP.F32.S32 R7, R2 ;  /* 0x0000000200077245 */ /* 0x001fe20000201400 */
[C---:B------:R-:W-:Y:S02]  /*0780*/  FFMA.FTZ R3, R14.reuse, R0, RZ ;  /* 0x000000000e037223 */ /* 0x040fe400000100ff */
[----:B------:R-:W-:Y:S01]  /*0790*/  FFMA.FTZ R5, R14, R4, R5 ;  /* 0x000000040e057223 */ /* 0x000fe20000010005 */
[----:B------:R-:W-:Y:S01]  /*07a0*/  FADD R14, R10, 9.9999997171806853657e-10 ;  /* 0x3089705f0a0e7421 */ /* 0x000fe20000000000 */
[----:B------:R-:W-:-:S02]  /*07b0*/  FFMA.FTZ R6, R7, -1.5707962512969970703, R12 ;  /* 0xbfc90fda07067823 */ /* 0x000fc4000001000c */
[----:B------:R-:W-:Y:S02]  /*07c0*/  FFMA.FTZ R0, R3, R5, R0 ;  /* 0x0000000503007223 */ /* 0x000fe40000010000 */
[C---:B------:R-:W-:Y:S02]  /*07d0*/  FFMA.FTZ R6, R7.reuse, -7.5497894158615963534e-08, R6 ;  /* 0xb3a2216807067823 */ /* 0x040fe40000010006 */
[----:B------:R-:W-:Y:S02]  /*07e0*/  @P2 FFMA.FTZ R0, R0, -1, RZ ;  /* 0xbf80000000002823 */ /* 0x000fe400000100ff */
[----:B------:R-:W-:Y:S01]  /*07f0*/  FFMA.FTZ R6, R7, -5.3903029534742383927e-15, R6 ;  /* 0xa7c234c507067823 */ /* 0x000fe20000010006 */
[----:B------:R-:W-:Y:S06]  /*0800*/  @!P0 BRA `(.L_x_4) ;  /* 0x0000000000f08947 */ /* 0x000fec0003800000 */
[----:B------:R-:W-:-:S13]  /*0810*/  FSETP.NEU.AND P0, PT, R15, +INF , PT ;  /* 0x7f8000000f00780b */ /* 0x000fda0003f0d000 */
[----:B------:R-:W-:Y:S01]  /*0820*/  @!P0 FMUL.FTZ R6, RZ, R12 ;  /* 0x0000000cff068220 */ /* 0x000fe20000410000 */
[----:B------:R-:W-:Y:S01]  /*0830*/  @!P0 IMAD.MOV.U32 R2, RZ, RZ, RZ ;  /* 0x000000ffff028224 */ /* 0x000fe200078e00ff */
[----:B------:R-:W-:Y:S06]  /*0840*/  @!P0 BRA `(.L_x_4) ;  /* 0x0000000000e08947 */ /* 0x000fec0003800000 */
[----:B------:R-:W-:Y:S01]  /*0850*/  SHF.R.U32.HI R18, RZ, 0x17, R12 ;  /* 0x00000017ff127819 */ /* 0x000fe2000001160c */
[----:B------:R-:W-:Y:S01]  /*0860*/  IMAD.MOV.U32 R2, RZ, RZ, RZ ;  /* 0x000000ffff027224 */ /* 0x000fe200078e00ff */
[----:B------:R-:W-:Y:S01]  /*0870*/  SHF.L.U32 R5, R12, 0x8, RZ ;  /* 0x000000080c057819 */ /* 0x000fe200000006ff */
[----:B------:R-:W-:Y:S01]  /*0880*/  IMAD.MOV.U32 R10, RZ, RZ, RZ ;  /* 0x000000ffff0a7224 */ /* 0x000fe200078e00ff */
[----:B------:R-:W-:Y:S01]  /*0890*/  LOP3.LUT R3, R18, 0xe0, RZ, 0xc0, !PT ;  /* 0x000000e012037812 */ /* 0x000fe200078ec0ff */
[----:B------:R-:W-:Y:S01]  /*08a0*/  IMAD.MOV.U32 R15, RZ, RZ, RZ ;  /* 0x000000ffff0f7224 */ /* 0x000fe200078e00ff */
[----:B------:R-:W-:Y:S01]  /*08b0*/  LOP3.LUT R5, R5, 0x80000000, RZ, 0xfc, !PT ;  /* 0x8000000005057812 */ /* 0x000fe200078efcff */
[----:B------:R-:W-:Y:S02]  /*08c0*/  ULDC.64 UR6, c[0x4][0x8] ;  /* 0x0100020000067ab9 */ /* 0x000fe40000000a00 */
[----:B------:R-:W-:Y:S01]  /*08d0*/  VIADD R4, R3, 0xffffff80 ;  /* 0xffffff8003047836 */ /* 0x000fe20000000000 */
[----:B------:R-:W-:-:S04]  /*08e0*/  MOV R3, R1 ;  /* 0x0000000100037202 */ /* 0x000fc80000000f00 */
[----:B------:R-:W-:-:S07]  /*08f0*/  SHF.R.U32.HI R4, RZ, 0x5, R4 ;  /* 0x00000005ff047819 */ /* 0x000fce0000011604 */
.L_x_5:
[----:B------:R-:W-:-:S04]  /*0900*/  IADD3 R16, P0, R10, UR6, RZ ;  /* 0x000000060a107c10 */ /* 0x000fc8000ff1e0ff */
[----:B------:R-:W-:-:S06]  /*0910*/  IADD3.X R17, R15, UR7, RZ, P0, !PT ;  /* 0x000000070f117c10 */ /* 0x000fcc00087fe4ff */
[----:B------:R-:W2:Y:S01]  /*0920*/  LDG.E.CONSTANT R17, desc[UR4][R16.64] ;  /* 0x0000000410117981 */ /* 0x000ea2000c1e9900 */
[----:B------:R-:W-:Y:S01]  /*0930*/  IADD3 R10, P2, R10, 0x4, RZ ;  /* 0x000000040a0a7810 */ /* 0x000fe20007f5e0ff */
[----:B------:R-:W-:Y:S02]  /*0940*/  IMAD.MOV.U32 R6, RZ, RZ, R2 ;  /* 0x000000ffff067224 */ /* 0x000fe400078e0002 */
[----:B------:R-:W-:Y:S01]  /*0950*/  IMAD.MOV.U32 R7, RZ, RZ, RZ ;  /* 0x000000ffff077224 */ /* 0x000fe200078e00ff */
[----:B------:R-:W-:Y:S01]  /*0960*/  ISETP.NE.U32.AND P0, PT, R10, 0x18, PT ;  /* 0x000000180a00780c */ /* 0x000fe20003f05070 */
[----:B------:R-:W-:-:S05]  /*0970*/  IMAD.X R15, RZ, RZ, R15, P2 ;  /* 0x000000ffff0f7224 */ /* 0x000fca00010e060f */
[----:B------:R-:W-:Y:S01]  /*0980*/  ISETP.NE.AND.EX P0, PT, R15, RZ, PT, P0 ;  /* 0x000000ff0f00720c */ /* 0x000fe20003f05300 */
[----:B--2---:R-:W-:-:S04]  /*0990*/  IMAD.WIDE.U32 R6, R5, R17, R6 ;  /* 0x0000001105067225 */ /* 0x004fc800078e0006 */
[----:B------:R-:W-:Y:S01]  /*09a0*/  IMAD.MOV.U32 R2, RZ, RZ, R7 ;  /* 0x000000ffff027224 */ /* 0x000fe200078e0007 */
[----:B------:R0:W-:Y:S02]  /*09b0*/  STL [R3], R6 ;  /* 0x0000000603007387 */ /* 0x0001e40000100800 */
[----:B0-----:R-:W-:-:S05]  /*09c0*/  IADD3 R3, R3, 0x4, RZ ;  /* 0x0000000403037810 */ /* 0x001fca0007ffe0ff */
        /* <DEDUP_REMOVED lines=16> */
[C---:B------:R-:W-:Y:S01]  /*0ad0*/  SHF.L.W.U32.HI R15, R4.reuse, 0x2, R3 ;  /* 0x00000002040f7819 */ /* 0x040fe20000010e03 */
[----:B------:R-:W-:-:S03]  /*0ae0*/  IMAD.SHL.U32 R4, R4, 0x4, RZ ;  /* 0x0000000404047824 */ /* 0x000fc600078e00ff */
[----:B0-----:R-:W-:-:S04]  /*0af0*/  SHF.R.S32.HI R2, RZ, 0x1f, R15 ;  /* 0x0000001fff027819 */ /* 0x001fc8000001140f */
[C---:B------:R-:W-:Y:S02]  /*0b00*/  LOP3.LUT R6, R2.reuse, R4, RZ, 0x3c, !PT ;  /* 0x0000000402067212 */ /* 0x040fe400078e3cff */
[----:B------:R-:W-:-:S04]  /*0b10*/  LOP3.LUT R7, R2, R15, RZ, 0x3c, !PT ;  /* 0x0000000f02077212 */ /* 0x000fc800078e3cff */
[----:B------:R-:W0:Y:S01]  /*0b20*/  I2F.F64.S64 R4, R6 ;  /* 0x0000000600047312 */ /* 0x000e220000301c00 */
[----:B------:R-:W-:Y:S02]  /*0b30*/  SHF.R.U32.HI R2, RZ, 0x1e, R3 ;  /* 0x0000001eff027819 */ /* 0x000fe40000011603 */
[----:B------:R-:W-:Y:S01]  /*0b40*/  ISETP.GE.AND P0, PT, R12, RZ, PT ;  /* 0x000000ff0c00720c */ /* 0x000fe20003f06270 */
[----:B0-----:R-:W-:Y:S01]  /*0b50*/  DMUL R4, R4, UR6 ;  /* 0x0000000604047c28 */ /* 0x001fe20008000000 */
[C---:B------:R-:W-:Y:S02]  /*0b60*/  LEA.HI R2, R15.reuse, R2, RZ, 0x1 ;  /* 0x000000020f027211 */ /* 0x040fe400078f08ff */
[----:B------:R-:W-:-:S07]  /*0b70*/  LOP3.LUT R12, R15, R12, RZ, 0x3c, !PT ;  /* 0x0000000c0f0c7212 */ /* 0x000fce00078e3cff */
[----:B------:R-:W0:Y:S01]  /*0b80*/  F2F.F32.F64 R4, R4 ;  /* 0x0000000400047310 */ /* 0x000e220000301000 */
[----:B------:R-:W-:Y:S01]  /*0b90*/  IMAD.MOV R3, RZ, RZ, -R2 ;  /* 0x000000ffff037224 */ /* 0x000fe200078e0a02 */
[----:B------:R-:W-:-:S04]  /*0ba0*/  ISETP.GE.AND P2, PT, R12, RZ, PT ;  /* 0x000000ff0c00720c */ /* 0x000fc80003f46270 */
[----:B------:R-:W-:Y:S02]  /*0bb0*/  @!P0 MOV R2, R3 ;  /* 0x0000000300028202 */ /* 0x000fe40000000f00 */
[----:B0-----:R-:W-:-:S07]  /*0bc0*/  FSEL R6, -R4, R4, !P2 ;  /* 0x0000000404067208 */ /* 0x001fce0005000100 */
.L_x_4:
[----:B------:R-:W-:Y:S05]  /*0bd0*/  BSYNC B0 ;  /* 0x0000000000007941 */ /* 0x000fea0003800000 */
.L_x_3:
[C---:B------:R-:W-:Y:S01]  /*0be0*/  FSETP.GT.AND P0, PT, |R13|.reuse, 8.50705917302346158658e+37, PT ;  /* 0x7e8000000d00780b */ /* 0x040fe20003f04200 */
[----:B------:R-:W-:Y:S01]  /*0bf0*/  FMUL.FTZ R15, R6, R6 ;  /* 0x00000006060f7220 */ /* 0x000fe20000410000 */
[----:B------:R-:W-:Y:S01]  /*0c00*/  LOP3.LUT R3, R2, 0x1, RZ, 0xc0, !PT ;  /* 0x0000000102037812 */ /* 0x000fe200078ec0ff */
[----:B------:R-:W-:Y:S01]  /*0c10*/  IMAD.MOV.U32 R4, RZ, RZ, 0x3c0885e4 ;  /* 0x3c0885e4ff047424 */ /* 0x000fe200078e00ff */
[C---:B------:R-:W-:Y:S01]  /*0c20*/  FSETP.GT.AND P2, PT, |R14|.reuse, 8.50705917302346158658e+37, PT ;  /* 0x7e8000000e00780b */ /* 0x040fe20003f44200 */
[----:B------:R-:W-:Y:S01]  /*0c30*/  IMAD.MOV.U32 R5, RZ, RZ, -0x41d55558 ;  /* 0xbe2aaaa8ff057424 */ /* 0x000fe200078e00ff */
[----:B------:R-:W-:Y:S01]  /*0c40*/  FSETP.GEU.AND P3, PT, |R13|, 1.175494350822287508e-38, PT ;  /* 0x008000000d00780b */ /* 0x000fe20003f6e200 */
[----:B------:R-:W-:Y:S01]  /*0c50*/  IMAD.MOV.U32 R7, RZ, RZ, 0x3e800000 ;  /* 0x3e800000ff077424 */ /* 0x000fe200078e00ff */
[----:B------:R-:W-:Y:S01]  /*0c60*/  ISETP.NE.U32.AND P5, PT, R3, 0x1, PT ;  /* 0x000000010300780c */ /* 0x000fe20003fa5070 */
[----:B------:R-:W-:Y:S01]  /*0c70*/  IMAD.MOV.U32 R3, RZ, RZ, -0x46b2bead ;  /* 0xb94d4153ff037424 */ /* 0x000fe200078e00ff */
[----:B------:R-:W-:Y:S01]  /*0c80*/  FSETP.GEU.AND P4, PT, |R14|, 1.175494350822287508e-38, PT ;  /* 0x008000000e00780b */ /* 0x000fe20003f8e200 */
[----:B------:R-:W-:Y:S01]  /*0c90*/  ULDC.64 UR6, c[0x0][0x220] ;  /* 0x0000880000067ab9 */ /* 0x000fe20000000a00 */
[----:B------:R-:W-:Y:S01]  /*0ca0*/  LOP3.LUT P6, RZ, R2, 0x2, RZ, 0xc0, !PT ;  /* 0x0000000202ff7812 */ /* 0x000fe200078cc0ff */
[----:B------:R-:W-:Y:S01]  /*0cb0*/  @P0 FMUL R13, R13, 0.25 ;  /* 0x3e8000000d0d0820 */ /* 0x000fe20000400000 */
[----:B------:R-:W-:-:S03]  /*0cc0*/  FSEL R2, R6, 1, P5 ;  /* 0x3f80000006027808 */ /* 0x000fc60002800000 */
[----:B------:R-:W-:Y:S02]  /*0cd0*/  @P2 FMUL R14, R14, 0.25 ;  /* 0x3e8000000e0e2820 */ /* 0x000fe40000400000 */
[----:B------:R-:W-:Y:S02]  /*0ce0*/  @!P3 FMUL R13, R13, 16777216 ;  /* 0x4b8000000d0db820 */ /* 0x000fe40000400000 */
[----:B------:R-:W-:Y:S01]  /*0cf0*/  @!P5 IMAD.MOV.U32 R10, RZ, RZ, 0x37cbac00 ;  /* 0x37cbac00ff0ad424 */ /* 0x000fe200078e00ff */
[----:B------:R-:W-:Y:S01]  /*0d00*/  @!P5 MOV R4, 0x3d2aaabb ;  /* 0x3d2aaabb0004d802 */ /* 0x000fe20000000f00 */
[----:B------:R-:W-:Y:S01]  /*0d10*/  @!P4 FMUL R14, R14, 16777216 ;  /* 0x4b8000000e0ec820 */ /* 0x000fe20000400000 */
[----:B------:R-:W-:Y:S02]  /*0d20*/  @!P5 IMAD.MOV.U32 R5, RZ, RZ, -0x41000001 ;  /* 0xbeffffffff05d424 */ /* 0x000fe400078e00ff */
[C---:B------:R-:W-:Y:S01]  /*0d30*/  @!P5 FFMA.FTZ R3, R15.reuse, R10, -0.0013887860113754868507 ;  /* 0xbab607ed0f03d423 */ /* 0x040fe2000001000a */
[----:B------:R-:W0:Y:S03]  /*0d40*/  MUFU.RCP R13, R13 ;  /* 0x0000000d000d7308 */ /* 0x000e260000001000 */
[----:B------:R-:W-:Y:S01]  /*0d50*/  FFMA.FTZ R6, R15, R3, R4 ;  /* 0x000000030f067223 */ /* 0x000fe20000010004 */
[----:B------:R-:W-:-:S02]  /*0d60*/  FSEL R4, R7, 1, P0 ;  /* 0x3f80000007047808 */ /* 0x000fc40000000000 */
[----:B------:R-:W-:Y:S01]  /*0d70*/  FSEL R3, R7, 1, P2 ;  /* 0x3f80000007037808 */ /* 0x000fe20001000000 */
[C---:B------:R-:W-:Y:S01]  /*0d80*/  FFMA.FTZ R5, R15.reuse, R6, R5 ;  /* 0x000000060f057223 */ /* 0x040fe20000010005 */
[----:B------:R-:W1:Y:S01]  /*0d90*/  MUFU.RCP R14, R14 ;  /* 0x0000000e000e7308 */ /* 0x000e620000001000 */
[----:B------:R-:W-:Y:S01]  /*0da0*/  FFMA.FTZ R15, R15, R2, RZ ;  /* 0x000000020f0f7223 */ /* 0x000fe200000100ff */
[----:B------:R-:W-:Y:S01]  /*0db0*/  @!P3 FMUL R4, R4, 16777216 ;  /* 0x4b8000000404b820 */ /* 0x000fe20000400000 */
[----:B------:R-:W-:Y:S01]  /*0dc0*/  @!P4 FMUL R3, R3, 16777216 ;  /* 0x4b8000000303c820 */ /* 0x000fe20000400000 */
[----:B------:R-:W-:Y:S01]  /*0dd0*/  SHF.R.S32.HI R6, RZ, 0x1f, R11 ;  /* 0x0000001fff067819 */ /* 0x000fe2000001140b */
[----:B------:R-:W-:Y:S01]  /*0de0*/  FFMA.FTZ R2, R15, R5, R2 ;  /* 0x000000050f027223 */ /* 0x000fe20000010002 */
[----:B0-----:R-:W-:Y:S01]  /*0df0*/  FMUL R13, R13, R4 ;  /* 0x000000040d0d7220 */ /* 0x001fe20000400000 */
[----:B------:R-:W-:Y:S02]  /*0e00*/  LEA R4, P0, R11, UR6, 0x2 ;  /* 0x000000060b047c11 */ /* 0x000fe4000f8010ff */
[----:B------:R-:W-:-:S02]  /*0e10*/  @P6 FFMA.FTZ R2, R2, -1, RZ ;  /* 0xbf80000002026823 */ /* 0x000fc400000100ff */
[----:B------:R-:W-:Y:S02]  /*0e20*/  LEA.HI.X R5, R11, UR7, R6, 0x2, P0 ;  /* 0x000000070b057c11 */ /* 0x000fe400080f1406 */
[----:B------:R-:W-:Y:S01]  /*0e30*/  FMUL R2, R2, R2 ;  /* 0x0000000202027220 */ /* 0x000fe20000400000 */
[----:B-1----:R-:W-:Y:S01]  /*0e40*/  FMUL R14, R14, R3 ;  /* 0x000000030e0e7220 */ /* 0x002fe20000400000 */
[----:B------:R-:W-:-:S03]  /*0e50*/  FMUL R3, R0, R0 ;  /* 0x0000000000037220 */ /* 0x000fc60000400000 */
[----:B------:R-:W-:Y:S01]  /*0e60*/  FFMA R9, R14, R2, R9 ;  /* 0x000000020e097223 */ /* 0x000fe20000000009 */
[----:B------:R-:W-:Y:S01]  /*0e70*/  FFMA R8, R13, R3, R8 ;  /* 0x000000030d087223 */ /* 0x000fe20000000008 */
[----:B------:R-:W-:Y:S06]  /*0e80*/  @P1 EXIT ;  /* 0x000000000000194d */ /* 0x000fec0003800000 */
[----:B------:R-:W-:Y:S01]  /*0e90*/  STG.E.64 desc[UR4][R4.64], R8 ;  /* 0x0000000804007986 */ /* 0x000fe2000c101b04 */
[----:B------:R-:W-:Y:S05]  /*0ea0*/  EXIT ;  /* 0x000000000000794d */ /* 0x000fea0003800000 */
.L_x_6:
[----:B------:R-:W-:-:S00]  /*0eb0*/  BRA `(.L_x_6) ;  /* 0xfffffffc00fc7947 */ /* 0x000fc0000383ffff */
[----:B------:R-:W-:-:S00]  /*0ec0*/  NOP ;  /* 0x0000000000007918 */ /* 0x000fc00000000000 */
        /* <DEDUP_REMOVED lines=11> */
.L_x_7:


//--------------------- .nv.global.init           --------------------------
	.section	.nv.global.init,"aw",@progbits
	.align	4
.nv.global.init:
	.type		__cudart_i2opi_f,@object
	.size		__cudart_i2opi_f,(_$_str - __cudart_i2opi_f)
__cudart_i2opi_f:
        /*0000*/ 	.byte	0x41, 0x90, 0x43, 0x3c, 0x99, 0x95, 0x62, 0xdb, 0xc0, 0xdd, 0x34, 0xf5, 0xd1, 0x57, 0x27, 0xfc
        /*0010*/ 	.byte	0x29, 0x15, 0x44, 0x4e, 0x6e, 0x83, 0xf9, 0xa2
	.type		_$_str,@object
	.size		_$_str,(.L_0 - _$_str)
_$_str:
        /*0018*/ 	.byte	0x5f, 0x5f, 0x43, 0x55, 0x44, 0x41, 0x5f, 0x46, 0x54, 0x5a, 0x00
.L_0:


//--------------------- .nv.constant0.triton_poi_fused_add_mul_pow_reciprocal_sin_0 --------------------------
	.section	.nv.constant0.triton_poi_fused_add_mul_pow_reciprocal_sin_0,"a",@progbits
	.sectionflags	@""
	.align	4
.nv.constant0.triton_poi_fused_add_mul_pow_reciprocal_sin_0:
	.zero		556
